//
// Generated by NVIDIA NVVM Compiler
//
// Compiler Build ID: CL-36424714
// Cuda compilation tools, release 13.0, V13.0.88
// Based on NVVM 20.0.0
//

.version 9.0
.target sm_100
.address_size 64

	// .globl	_Z9gaussBlurP6float4ii

.visible .entry _Z9gaussBlurP6float4ii(
	.param .u64 .ptr .align 1 _Z9gaussBlurP6float4ii_param_0,
	.param .u32 _Z9gaussBlurP6float4ii_param_1,
	.param .u32 _Z9gaussBlurP6float4ii_param_2
)
{
	.reg .pred 	%p<2>;
	.reg .b32 	%r<11>;
	.reg .b32 	%f<7>;
	.reg .b64 	%rd<5>;
	.reg .b64 	%fd<7>;

	ld.param.u64 	%rd1, [_Z9gaussBlurP6float4ii_param_0];
	ld.param.u32 	%r2, [_Z9gaussBlurP6float4ii_param_1];
	ld.param.u32 	%r3, [_Z9gaussBlurP6float4ii_param_2];
	mov.u32 	%r4, %ctaid.x;
	mov.u32 	%r5, %ntid.x;
	mov.u32 	%r6, %ntid.y;
	mov.u32 	%r7, %tid.y;
	mov.u32 	%r8, %tid.x;
	mad.lo.s32 	%r9, %r4, %r6, %r7;
	mad.lo.s32 	%r1, %r9, %r5, %r8;
	mul.lo.s32 	%r10, %r3, %r2;
	setp.ge.s32 	%p1, %r1, %r10;
	@%p1 bra 	$L__BB0_2;
	cvta.to.global.u64 	%rd2, %rd1;
	mul.wide.s32 	%rd3, %r1, 16;
	add.s64 	%rd4, %rd2, %rd3;
	.pragma "used_bytes_mask 4095";
	ld.global.v4.f32 	{%f1, %f2, %f3, %f4}, [%rd4];
	cvt.f64.f32 	%fd1, %f1;
	cvt.f64.f32 	%fd2, %f2;
	mul.f64 	%fd3, %fd2, 0d3FE3333333333333;
	fma.rn.f64 	%fd4, %fd1, 0d3FD3333333333333, %fd3;
	cvt.f64.f32 	%fd5, %f3;
	fma.rn.f64 	%fd6, %fd5, 0d3FB999999999999A, %fd4;
	cvt.rn.f32.f64 	%f5, %fd6;
	mov.f32 	%f6, 0f00000000;
	st.global.v4.f32 	[%rd4], {%f5, %f5, %f5, %f6};
$L__BB0_2:
	ret;

}


// ===== COMPILED SASS (sm_100) =====

	.target	sm_100

	.elftype	@"ET_EXEC"


//--------------------- .note.nv.tkinfo           --------------------------
	.section	.note.nv.tkinfo,"",@"SHT_NOTE"
	.sectionflags	@"SHF_NOTE_NV_TKINFO"
	.tkinfo
        /*0018*/ 	.word	0x00000002
        /*0030*/ 	.string	""
        /*0030*/ 	.string	"ptxas"
        /*0030*/ 	.string	"Cuda compilation tools, release 13.0, V13.0.88"
        /*0030*/ 	.string	"Build cuda_13.0.r13.0/compiler.36424714_0"
        /*0030*/ 	.string	"-arch sm_100 -m 64 "



//--------------------- .note.nv.cuinfo           --------------------------
	.section	.note.nv.cuinfo,"",@"SHT_NOTE"
	.sectionflags	@"SHF_NOTE_NV_CUINFO"
        /*0018*/ 	.short	0x0002
        /*001a*/ 	.short	0x0064
        /*001c*/ 	.short	0x0082
	.zero		2


//--------------------- .nv.info                  --------------------------
	.section	.nv.info,"",@"SHT_CUDA_INFO"
	.align	4


	//----- nvinfo : EIATTR_REGCOUNT
	.align		4
        /*0000*/ 	.byte	0x04, 0x2f
        /*0002*/ 	.short	(.L_1 - .L_0)
	.align		4
.L_0:
        /*0004*/ 	.word	index@(_Z9gaussBlurP6float4ii)
        /*0008*/ 	.word	0x00000012


	//----- nvinfo : EIATTR_FRAME_SIZE
	.align		4
.L_1:
        /*000c*/ 	.byte	0x04, 0x11
        /*000e*/ 	.short	(.L_3 - .L_2)
	.align		4
.L_2:
        /*0010*/ 	.word	index@(_Z9gaussBlurP6float4ii)
        /*0014*/ 	.word	0x00000000


	//----- nvinfo : EIATTR_MIN_STACK_SIZE
	.align		4
.L_3:
        /*0018*/ 	.byte	0x04, 0x12
        /*001a*/ 	.short	(.L_5 - .L_4)
	.align		4
.L_4:
        /*001c*/ 	.word	index@(_Z9gaussBlurP6float4ii)
        /*0020*/ 	.word	0x00000000
.L_5:


//--------------------- .nv.compat                --------------------------
	.section	.nv.compat,"",@"SHT_CUDA_COMPAT_INFO"
	.align	4
        /*0000*/ 	.byte	0x02, 0x09, 0x00, 0x00, 0x02, 0x02, 0x01, 0x00, 0x02, 0x05, 0x05, 0x00, 0x03, 0x07, 0x01, 0x01
        /*0010*/ 	.byte	0x02, 0x03, 0x00, 0x00, 0x02, 0x06, 0x01, 0x00, 0x04, 0x0b, 0x08, 0x00, 0x01, 0x00, 0x00, 0x00
        /*0020*/ 	.byte	0x00, 0x00, 0x00, 0x00


//--------------------- .nv.info._Z9gaussBlurP6float4ii --------------------------
	.section	.nv.info._Z9gaussBlurP6float4ii,"",@"SHT_CUDA_INFO"
	.sectionflags	@""
	.align	4


	//----- nvinfo : EIATTR_CUDA_API_VERSION
	.align		4
        /*0000*/ 	.byte	0x04, 0x37
        /*0002*/ 	.short	(.L_7 - .L_6)
.L_6:
        /*0004*/ 	.word	0x00000082


	//----- nvinfo : EIATTR_KPARAM_INFO
	.align		4
.L_7:
        /*0008*/ 	.byte	0x04, 0x17
        /*000a*/ 	.short	(.L_9 - .L_8)
.L_8:
        /*000c*/ 	.word	0x00000000
        /*0010*/ 	.short	0x0002
        /*0012*/ 	.short	0x000c
        /*0014*/ 	.byte	0x00, 0xf0, 0x11, 0x00


	//----- nvinfo : EIATTR_KPARAM_INFO
	.align		4
.L_9:
        /*0018*/ 	.byte	0x04, 0x17
        /*001a*/ 	.short	(.L_11 - .L_10)
.L_10:
        /*001c*/ 	.word	0x00000000
        /*0020*/ 	.short	0x0001
        /*0022*/ 	.short	0x0008
        /*0024*/ 	.byte	0x00, 0xf0, 0x11, 0x00


	//----- nvinfo : EIATTR_KPARAM_INFO
	.align		4
.L_11:
        /*0028*/ 	.byte	0x04, 0x17
        /*002a*/ 	.short	(.L_13 - .L_12)
.L_12:
        /*002c*/ 	.word	0x00000000
        /*0030*/ 	.short	0x0000
        /*0032*/ 	.short	0x0000
        /*0034*/ 	.byte	0x00, 0xf5, 0x21, 0x00


	//----- nvinfo : EIATTR_SPARSE_MMA_MASK
	.align		4
.L_13:
        /*0038*/ 	.byte	0x03, 0x50
        /*003a*/ 	.short	0x0000


	//----- nvinfo : EIATTR_MAXREG_COUNT
	.align		4
        /*003c*/ 	.byte	0x03, 0x1b
        /*003e*/ 	.short	0x00ff


	//----- nvinfo : EIATTR_MERCURY_ISA_VERSION
	.align		4
        /*0040*/ 	.byte	0x03, 0x5f
        /*0042*/ 	.short	0x0101


	//----- nvinfo : EIATTR_UNUSED_LOAD_BYTE_OFFSET
	.align		4
        /*0044*/ 	.byte	0x04, 0x44
        /*0046*/ 	.short	(.L_15 - .L_14)


	//   ....[0]....
.L_14:
        /*0048*/ 	.word	0x000000f0
        /*004c*/ 	.word	0x00000fff


	//----- nvinfo : EIATTR_VRC_CTA_INIT_COUNT
	.align		4
.L_15:
        /*0050*/ 	.byte	0x02, 0x4a
	.zero		1
	.zero		1


	//----- nvinfo : EIATTR_EXIT_INSTR_OFFSETS
	.align		4
        /*0054*/ 	.byte	0x04, 0x1c
        /*0056*/ 	.short	(.L_17 - .L_16)


	//   ....[0]....
.L_16:
        /*0058*/ 	.word	0x000000b0


	//   ....[1]....
        /*005c*/ 	.word	0x00000200


	//----- nvinfo : EIATTR_CBANK_PARAM_SIZE
	.align		4
.L_17:
        /*0060*/ 	.byte	0x03, 0x19
        /*0062*/ 	.short	0x0010


	//----- nvinfo : EIATTR_PARAM_CBANK
	.align		4
        /*0064*/ 	.byte	0x04, 0x0a
        /*0066*/ 	.short	(.L_19 - .L_18)
	.align		4
.L_18:
        /*0068*/ 	.word	index@(.nv.constant0._Z9gaussBlurP6float4ii)
        /*006c*/ 	.short	0x0380
        /*006e*/ 	.short	0x0010


	//----- nvinfo : EIATTR_SW_WAR
	.align		4
.L_19:
        /*0070*/ 	.byte	0x04, 0x36
        /*0072*/ 	.short	(.L_21 - .L_20)
.L_20:
        /*0074*/ 	.word	0x00000008
.L_21:


//--------------------- .nv.callgraph             --------------------------
	.section	.nv.callgraph,"",@"SHT_CUDA_CALLGRAPH"
	.align	4
	.sectionentsize	8
	.align		4
        /*0000*/ 	.word	0x00000000
	.align		4
        /*0004*/ 	.word	0xffffffff
	.align		4
        /*0008*/ 	.word	0x00000000
	.align		4
        /*000c*/ 	.word	0xfffffffe
	.align		4
        /*0010*/ 	.word	0x00000000
	.align		4
        /*0014*/ 	.word	0xfffffffd
	.align		4
        /*0018*/ 	.word	0x00000000
	.align		4
        /*001c*/ 	.word	0xfffffffc


//--------------------- .text._Z9gaussBlurP6float4ii --------------------------
	.section	.text._Z9gaussBlurP6float4ii,"ax",@progbits
	.align	128
        .global         _Z9gaussBlurP6float4ii
        .type           _Z9gaussBlurP6float4ii,@function
        .size           _Z9gaussBlurP6float4ii,(.L_x_1 - _Z9gaussBlurP6float4ii)
        .other          _Z9gaussBlurP6float4ii,@"STO_CUDA_ENTRY STV_DEFAULT"
_Z9gaussBlurP6float4ii:
.text._Z9gaussBlurP6float4ii:
[----:B------:R-:W-:Y:S01]  /*0000*/  LDC R1, c[0x0][0x37c] ;  /* 0x0000df00ff017b82 */ /* 0x000fe20000000800 */
[----:B------:R-:W0:Y:S01]  /*0010*/  S2R R3, SR_TID.Y ;  /* 0x0000000000037919 */ /* 0x000e220000002200 */
[----:B------:R-:W1:Y:S06]  /*0020*/  LDCU UR7, c[0x0][0x360] ;  /* 0x00006c00ff0777ac */ /* 0x000e6c0008000800 */
[----:B------:R-:W0:Y:S01]  /*0030*/  S2UR UR6, SR_CTAID.X ;  /* 0x00000000000679c3 */ /* 0x000e220000002500 */
[----:B------:R-:W1:Y:S01]  /*0040*/  S2R R5, SR_TID.X ;  /* 0x0000000000057919 */ /* 0x000e620000002100 */
[----:B------:R-:W2:Y:S06]  /*0050*/  LDCU.64 UR4, c[0x0][0x388] ;  /* 0x00007100ff0477ac */ /* 0x000eac0008000a00 */
[----:B------:R-:W0:Y:S01]  /*0060*/  LDC R0, c[0x0][0x364] ;  /* 0x0000d900ff007b82 */ /* 0x000e220000000800 */
[----:B--2---:R-:W-:Y:S01]  /*0070*/  UIMAD UR4, UR5, UR4, URZ ;  /* 0x00000004050472a4 */ /* 0x004fe2000f8e02ff */
[----:B0-----:R-:W-:-:S04]  /*0080*/  IMAD R0, R0, UR6, R3 ;  /* 0x0000000600007c24 */ /* 0x001fc8000f8e0203 */
[----:B-1----:R-:W-:-:S05]  /*0090*/  IMAD R5, R0, UR7, R5 ;  /* 0x0000000700057c24 */ /* 0x002fca000f8e0205 */
[----:B------:R-:W-:-:S13]  /*00a0*/  ISETP.GE.AND P0, PT, R5, UR4, PT ;  /* 0x0000000405007c0c */ /* 0x000fda000bf06270 */
[----:B------:R-:W-:Y:S05]  /*00b0*/  @P0 EXIT ;  /* 0x000000000000094d */ /* 0x000fea0003800000 */
[----:B------:R-:W0:Y:S01]  /*00c0*/  LDC.64 R2, c[0x0][0x380] ;  /* 0x0000e000ff027b82 */ /* 0x000e220000000a00 */
[----:B------:R-:W1:Y:S01]  /*00d0*/  LDCU.64 UR4, c[0x0][0x358] ;  /* 0x00006b00ff0477ac */ /* 0x000e620008000a00 */
[----:B0-----:R-:W-:-:S05]  /*00e0*/  IMAD.WIDE R2, R5, 0x10, R2 ;  /* 0x0000001005027825 */ /* 0x001fca00078e0202 */
[----:B-1----:R-:W2:Y:S01]  /*00f0*/  LDG.E.128 R12, desc[UR4][R2.64] ;  /* 0x00000004020c7981 */ /* 0x002ea2000c1e1d00 */
[----:B------:R-:W-:Y:S01]  /*0100*/  UMOV UR6, 0x33333333 ;  /* 0x3333333300067882 */ /* 0x000fe20000000000 */
[----:B------:R-:W-:Y:S01]  /*0110*/  UMOV UR7, 0x3fe33333 ;  /* 0x3fe3333300077882 */ /* 0x000fe20000000000 */
[----:B------:R-:W-:Y:S01]  /*0120*/  MOV R11, RZ ;  /* 0x000000ff000b7202 */ /* 0x000fe20000000f00 */
[----:B--2---:R-:W0:Y:S08]  /*0130*/  F2F.F64.F32 R6, R13 ;  /* 0x0000000d00067310 */ /* 0x004e300000201800 */
[----:B------:R-:W1:Y:S01]  /*0140*/  F2F.F64.F32 R4, R12 ;  /* 0x0000000c00047310 */ /* 0x000e620000201800 */
[----:B0-----:R-:W-:-:S07]  /*0150*/  DMUL R6, R6, UR6 ;  /* 0x0000000606067c28 */ /* 0x001fce0008000000 */
[----:B------:R-:W0:Y:S01]  /*0160*/  F2F.F64.F32 R8, R14 ;  /* 0x0000000e00087310 */ /* 0x000e220000201800 */
[----:B------:R-:W-:Y:S02]  /*0170*/  UMOV UR7, 0x3fd33333 ;  /* 0x3fd3333300077882 */ /* 0x000fe40000000000 */
[----:B-1----:R-:W-:Y:S01]  /*0180*/  DFMA R4, R4, UR6, R6 ;  /* 0x0000000604047c2b */ /* 0x002fe20008000006 */
[----:B------:R-:W-:Y:S01]  /*0190*/  UMOV UR6, 0x9999999a ;  /* 0x9999999a00067882 */ /* 0x000fe20000000000 */
[----:B------:R-:W-:-:S06]  /*01a0*/  UMOV UR7, 0x3fb99999 ;  /* 0x3fb9999900077882 */ /* 0x000fcc0000000000 */
[----:B0-----:R-:W-:-:S06]  /*01b0*/  DFMA R4, R8, UR6, R4 ;  /* 0x0000000608047c2b */ /* 0x001fcc0008000004 */
[----:B------:R-:W0:Y:S02]  /*01c0*/  F2F.F32.F64 R8, R4 ;  /* 0x0000000400087310 */ /* 0x000e240000301000 */
[-C--:B0-----:R-:W-:Y:S02]  /*01d0*/  MOV R9, R8.reuse ;  /* 0x0000000800097202 */ /* 0x081fe40000000f00 */
[----:B------:R-:W-:-:S05]  /*01e0*/  MOV R10, R8 ;  /* 0x00000008000a7202 */ /* 0x000fca0000000f00 */
[----:B------:R-:W-:Y:S01]  /*01f0*/  STG.E.128 desc[UR4][R2.64], R8 ;  /* 0x0000000802007986 */ /* 0x000fe2000c101d04 */
[----:B------:R-:W-:Y:S05]  /*0200*/  EXIT ;  /* 0x000000000000794d */ /* 0x000fea0003800000 */
.L_x_0:
[----:B------:R-:W-:-:S00]  /*0210*/  BRA `(.L_x_0) ;  /* 0xfffffffc00fc7947 */ /* 0x000fc0000383ffff */
[----:B------:R-:W-:-:S00]  /*0220*/  NOP ;  /* 0x0000000000007918 */ /* 0x000fc00000000000 */
        /* <DEDUP_REMOVED lines=13> */
.L_x_1:


//--------------------- .nv.shared.reserved.0     --------------------------
	.section	.nv.shared.reserved.0,"aw",@nobits
	.weak		__nv_reservedSMEM_offset_0_alias
	.size		__nv_reservedSMEM_offset_0_alias, 0, 64
	.other		__nv_reservedSMEM_offset_0_alias,@"STO_CUDA_RESERVED_SHARED STV_DEFAULT"
__nv_reservedSMEM_offset_0_alias:
	.zero		0
	.zero		64


//--------------------- .nv.constant0._Z9gaussBlurP6float4ii --------------------------
	.section	.nv.constant0._Z9gaussBlurP6float4ii,"a",@progbits
	.sectionflags	@""
	.align	4
.nv.constant0._Z9gaussBlurP6float4ii:
	.zero		912


//--------------------- SYMBOLS --------------------------

	.type		.nv.reservedSmem.offset0,@object
	.size		.nv.reservedSmem.offset0,0x4
